//
// Generated by NVIDIA NVVM Compiler
//
// Compiler Build ID: CL-36424714
// Cuda compilation tools, release 13.0, V13.0.88
// Based on NVVM 20.0.0
//

.version 9.0
.target sm_100
.address_size 64

	// .globl	_Z14transposeNaivePfPKfii
// _ZZ18transposeCoalescedPfPKfiiE4tile has been demoted

.visible .entry _Z14transposeNaivePfPKfii(
	.param .u64 .ptr .align 1 _Z14transposeNaivePfPKfii_param_0,
	.param .u64 .ptr .align 1 _Z14transposeNaivePfPKfii_param_1,
	.param .u32 _Z14transposeNaivePfPKfii_param_2,
	.param .u32 _Z14transposeNaivePfPKfii_param_3
)
{
	.reg .pred 	%p<4>;
	.reg .b32 	%r<15>;
	.reg .b32 	%f<2>;
	.reg .b64 	%rd<9>;

	ld.param.u64 	%rd1, [_Z14transposeNaivePfPKfii_param_0];
	ld.param.u64 	%rd2, [_Z14transposeNaivePfPKfii_param_1];
	ld.param.u32 	%r3, [_Z14transposeNaivePfPKfii_param_2];
	ld.param.u32 	%r5, [_Z14transposeNaivePfPKfii_param_3];
	mov.u32 	%r6, %ctaid.x;
	mov.u32 	%r7, %ntid.x;
	mov.u32 	%r8, %tid.x;
	mad.lo.s32 	%r1, %r6, %r7, %r8;
	mov.u32 	%r9, %ctaid.y;
	mov.u32 	%r10, %ntid.y;
	mov.u32 	%r11, %tid.y;
	mad.lo.s32 	%r12, %r9, %r10, %r11;
	setp.ge.s32 	%p1, %r1, %r3;
	setp.ge.s32 	%p2, %r12, %r5;
	or.pred  	%p3, %p1, %p2;
	@%p3 bra 	$L__BB0_2;
	cvta.to.global.u64 	%rd3, %rd2;
	cvta.to.global.u64 	%rd4, %rd1;
	mad.lo.s32 	%r13, %r3, %r12, %r1;
	mad.lo.s32 	%r14, %r5, %r1, %r12;
	mul.wide.s32 	%rd5, %r13, 4;
	add.s64 	%rd6, %rd3, %rd5;
	ld.global.f32 	%f1, [%rd6];
	mul.wide.s32 	%rd7, %r14, 4;
	add.s64 	%rd8, %rd4, %rd7;
	st.global.f32 	[%rd8], %f1;
$L__BB0_2:
	ret;

}
	// .globl	_Z18transposeCoalescedPfPKfii
.visible .entry _Z18transposeCoalescedPfPKfii(
	.param .u64 .ptr .align 1 _Z18transposeCoalescedPfPKfii_param_0,
	.param .u64 .ptr .align 1 _Z18transposeCoalescedPfPKfii_param_1,
	.param .u32 _Z18transposeCoalescedPfPKfii_param_2,
	.param .u32 _Z18transposeCoalescedPfPKfii_param_3
)
{
	.reg .pred 	%p<7>;
	.reg .b32 	%r<25>;
	.reg .b32 	%f<3>;
	.reg .b64 	%rd<9>;
	// demoted variable
	.shared .align 4 .b8 _ZZ18transposeCoalescedPfPKfiiE4tile[4224];
	ld.param.u64 	%rd1, [_Z18transposeCoalescedPfPKfii_param_0];
	ld.param.u64 	%rd2, [_Z18transposeCoalescedPfPKfii_param_1];
	ld.param.u32 	%r11, [_Z18transposeCoalescedPfPKfii_param_2];
	ld.param.u32 	%r13, [_Z18transposeCoalescedPfPKfii_param_3];
	mov.u32 	%r1, %ctaid.x;
	mov.u32 	%r2, %ntid.x;
	mov.u32 	%r3, %tid.x;
	mad.lo.s32 	%r4, %r1, %r2, %r3;
	mov.u32 	%r5, %ctaid.y;
	mov.u32 	%r6, %ntid.y;
	mov.u32 	%r7, %tid.y;
	mad.lo.s32 	%r14, %r5, %r6, %r7;
	setp.ge.s32 	%p1, %r4, %r11;
	setp.ge.s32 	%p2, %r14, %r13;
	or.pred  	%p3, %p1, %p2;
	@%p3 bra 	$L__BB1_2;
	cvta.to.global.u64 	%rd3, %rd2;
	mad.lo.s32 	%r15, %r11, %r14, %r4;
	mul.wide.s32 	%rd4, %r15, 4;
	add.s64 	%rd5, %rd3, %rd4;
	ld.global.f32 	%f1, [%rd5];
	mov.u32 	%r16, _ZZ18transposeCoalescedPfPKfiiE4tile;
	mad.lo.s32 	%r17, %r7, 132, %r16;
	shl.b32 	%r18, %r3, 2;
	add.s32 	%r19, %r17, %r18;
	st.shared.f32 	[%r19], %f1;
$L__BB1_2:
	bar.sync 	0;
	mad.lo.s32 	%r9, %r5, %r2, %r3;
	mad.lo.s32 	%r10, %r1, %r6, %r7;
	setp.ge.s32 	%p4, %r9, %r13;
	setp.ge.s32 	%p5, %r10, %r11;
	or.pred  	%p6, %p5, %p4;
	@%p6 bra 	$L__BB1_4;
	mad.lo.s32 	%r20, %r13, %r10, %r9;
	mov.u32 	%r21, _ZZ18transposeCoalescedPfPKfiiE4tile;
	mad.lo.s32 	%r22, %r3, 132, %r21;
	shl.b32 	%r23, %r7, 2;
	add.s32 	%r24, %r22, %r23;
	ld.shared.f32 	%f2, [%r24];
	cvta.to.global.u64 	%rd6, %rd1;
	mul.wide.s32 	%rd7, %r20, 4;
	add.s64 	%rd8, %rd6, %rd7;
	st.global.f32 	[%rd8], %f2;
$L__BB1_4:
	ret;

}


// ===== COMPILED SASS (sm_100) =====

	.target	sm_100

	.elftype	@"ET_EXEC"


//--------------------- .note.nv.tkinfo           --------------------------
	.section	.note.nv.tkinfo,"",@"SHT_NOTE"
	.sectionflags	@"SHF_NOTE_NV_TKINFO"
	.tkinfo
        /*0018*/ 	.word	0x00000002
        /*0030*/ 	.string	""
        /*0030*/ 	.string	"ptxas"
        /*0030*/ 	.string	"Cuda compilation tools, release 13.0, V13.0.88"
        /*0030*/ 	.string	"Build cuda_13.0.r13.0/compiler.36424714_0"
        /*0030*/ 	.string	"-arch sm_100 -m 64 "



//--------------------- .note.nv.cuinfo           --------------------------
	.section	.note.nv.cuinfo,"",@"SHT_NOTE"
	.sectionflags	@"SHF_NOTE_NV_CUINFO"
        /*0018*/ 	.short	0x0002
        /*001a*/ 	.short	0x0064
        /*001c*/ 	.short	0x0082
	.zero		2


//--------------------- .nv.info                  --------------------------
	.section	.nv.info,"",@"SHT_CUDA_INFO"
	.align	4


	//----- nvinfo : EIATTR_REGCOUNT
	.align		4
        /*0000*/ 	.byte	0x04, 0x2f
        /*0002*/ 	.short	(.L_1 - .L_0)
	.align		4
.L_0:
        /*0004*/ 	.word	index@(_Z14transposeNaivePfPKfii)
        /*0008*/ 	.word	0x0000000a


	//----- nvinfo : EIATTR_FRAME_SIZE
	.align		4
.L_1:
        /*000c*/ 	.byte	0x04, 0x11
        /*000e*/ 	.short	(.L_3 - .L_2)
	.align		4
.L_2:
        /*0010*/ 	.word	index@(_Z14transposeNaivePfPKfii)
        /*0014*/ 	.word	0x00000000


	//----- nvinfo : EIATTR_REGCOUNT
	.align		4
.L_3:
        /*0018*/ 	.byte	0x04, 0x2f
        /*001a*/ 	.short	(.L_5 - .L_4)
	.align		4
.L_4:
        /*001c*/ 	.word	index@(_Z18transposeCoalescedPfPKfii)
        /*0020*/ 	.word	0x0000000c


	//----- nvinfo : EIATTR_FRAME_SIZE
	.align		4
.L_5:
        /*0024*/ 	.byte	0x04, 0x11
        /*0026*/ 	.short	(.L_7 - .L_6)
	.align		4
.L_6:
        /*0028*/ 	.word	index@(_Z18transposeCoalescedPfPKfii)
        /*002c*/ 	.word	0x00000000


	//----- nvinfo : EIATTR_MIN_STACK_SIZE
	.align		4
.L_7:
        /*0030*/ 	.byte	0x04, 0x12
        /*0032*/ 	.short	(.L_9 - .L_8)
	.align		4
.L_8:
        /*0034*/ 	.word	index@(_Z18transposeCoalescedPfPKfii)
        /*0038*/ 	.word	0x00000000


	//----- nvinfo : EIATTR_MIN_STACK_SIZE
	.align		4
.L_9:
        /*003c*/ 	.byte	0x04, 0x12
        /*003e*/ 	.short	(.L_11 - .L_10)
	.align		4
.L_10:
        /*0040*/ 	.word	index@(_Z14transposeNaivePfPKfii)
        /*0044*/ 	.word	0x00000000
.L_11:


//--------------------- .nv.compat                --------------------------
	.section	.nv.compat,"",@"SHT_CUDA_COMPAT_INFO"
	.align	4
        /*0000*/ 	.byte	0x02, 0x09, 0x00, 0x00, 0x02, 0x02, 0x01, 0x00, 0x02, 0x05, 0x05, 0x00, 0x03, 0x07, 0x01, 0x01
        /*0010*/ 	.byte	0x02, 0x03, 0x00, 0x00, 0x02, 0x06, 0x01, 0x00, 0x04, 0x0b, 0x08, 0x00, 0x09, 0x00, 0x00, 0x00
        /*0020*/ 	.byte	0x00, 0x00, 0x00, 0x00


//--------------------- .nv.info._Z18transposeCoalescedPfPKfii --------------------------
	.section	.nv.info._Z18transposeCoalescedPfPKfii,"",@"SHT_CUDA_INFO"
	.sectionflags	@""
	.align	4


	//----- nvinfo : EIATTR_CUDA_API_VERSION
	.align		4
        /*0000*/ 	.byte	0x04, 0x37
        /*0002*/ 	.short	(.L_13 - .L_12)
.L_12:
        /*0004*/ 	.word	0x00000082


	//----- nvinfo : EIATTR_KPARAM_INFO
	.align		4
.L_13:
        /*0008*/ 	.byte	0x04, 0x17
        /*000a*/ 	.short	(.L_15 - .L_14)
.L_14:
        /*000c*/ 	.word	0x00000000
        /*0010*/ 	.short	0x0003
        /*0012*/ 	.short	0x0014
        /*0014*/ 	.byte	0x00, 0xf0, 0x11, 0x00


	//----- nvinfo : EIATTR_KPARAM_INFO
	.align		4
.L_15:
        /*0018*/ 	.byte	0x04, 0x17
        /*001a*/ 	.short	(.L_17 - .L_16)
.L_16:
        /*001c*/ 	.word	0x00000000
        /*0020*/ 	.short	0x0002
        /*0022*/ 	.short	0x0010
        /*0024*/ 	.byte	0x00, 0xf0, 0x11, 0x00


	//----- nvinfo : EIATTR_KPARAM_INFO
	.align		4
.L_17:
        /*0028*/ 	.byte	0x04, 0x17
        /*002a*/ 	.short	(.L_19 - .L_18)
.L_18:
        /*002c*/ 	.word	0x00000000
        /*0030*/ 	.short	0x0001
        /*0032*/ 	.short	0x0008
        /*0034*/ 	.byte	0x00, 0xf5, 0x21, 0x00


	//----- nvinfo : EIATTR_KPARAM_INFO
	.align		4
.L_19:
        /*0038*/ 	.byte	0x04, 0x17
        /*003a*/ 	.short	(.L_21 - .L_20)
.L_20:
        /*003c*/ 	.word	0x00000000
        /*0040*/ 	.short	0x0000
        /*0042*/ 	.short	0x0000
        /*0044*/ 	.byte	0x00, 0xf5, 0x21, 0x00


	//----- nvinfo : EIATTR_SPARSE_MMA_MASK
	.align		4
.L_21:
        /*0048*/ 	.byte	0x03, 0x50
        /*004a*/ 	.short	0x0000


	//----- nvinfo : EIATTR_MAXREG_COUNT
	.align		4
        /*004c*/ 	.byte	0x03, 0x1b
        /*004e*/ 	.short	0x00ff


	//----- nvinfo : EIATTR_NUM_BARRIERS
	.align		4
        /*0050*/ 	.byte	0x02, 0x4c
        /*0052*/ 	.byte	0x01
	.zero		1


	//----- nvinfo : EIATTR_MERCURY_ISA_VERSION
	.align		4
        /*0054*/ 	.byte	0x03, 0x5f
        /*0056*/ 	.short	0x0101


	//----- nvinfo : EIATTR_VRC_CTA_INIT_COUNT
	.align		4
        /*0058*/ 	.byte	0x02, 0x4a
	.zero		1
	.zero		1


	//----- nvinfo : EIATTR_EXIT_INSTR_OFFSETS
	.align		4
        /*005c*/ 	.byte	0x04, 0x1c
        /*005e*/ 	.short	(.L_23 - .L_22)


	//   ....[0]....
.L_22:
        /*0060*/ 	.word	0x000001c0


	//   ....[1]....
        /*0064*/ 	.word	0x00000270


	//----- nvinfo : EIATTR_CBANK_PARAM_SIZE
	.align		4
.L_23:
        /*0068*/ 	.byte	0x03, 0x19
        /*006a*/ 	.short	0x0018


	//----- nvinfo : EIATTR_PARAM_CBANK
	.align		4
        /*006c*/ 	.byte	0x04, 0x0a
        /*006e*/ 	.short	(.L_25 - .L_24)
	.align		4
.L_24:
        /*0070*/ 	.word	index@(.nv.constant0._Z18transposeCoalescedPfPKfii)
        /*0074*/ 	.short	0x0380
        /*0076*/ 	.short	0x0018


	//----- nvinfo : EIATTR_SW_WAR
	.align		4
.L_25:
        /*0078*/ 	.byte	0x04, 0x36
        /*007a*/ 	.short	(.L_27 - .L_26)
.L_26:
        /*007c*/ 	.word	0x00000008
.L_27:


//--------------------- .nv.info._Z14transposeNaivePfPKfii --------------------------
	.section	.nv.info._Z14transposeNaivePfPKfii,"",@"SHT_CUDA_INFO"
	.sectionflags	@""
	.align	4


	//----- nvinfo : EIATTR_CUDA_API_VERSION
	.align		4
        /*0000*/ 	.byte	0x04, 0x37
        /*0002*/ 	.short	(.L_29 - .L_28)
.L_28:
        /*0004*/ 	.word	0x00000082


	//----- nvinfo : EIATTR_KPARAM_INFO
	.align		4
.L_29:
        /*0008*/ 	.byte	0x04, 0x17
        /*000a*/ 	.short	(.L_31 - .L_30)
.L_30:
        /*000c*/ 	.word	0x00000000
        /*0010*/ 	.short	0x0003
        /*0012*/ 	.short	0x0014
        /*0014*/ 	.byte	0x00, 0xf0, 0x11, 0x00


	//----- nvinfo : EIATTR_KPARAM_INFO
	.align		4
.L_31:
        /*0018*/ 	.byte	0x04, 0x17
        /*001a*/ 	.short	(.L_33 - .L_32)
.L_32:
        /*001c*/ 	.word	0x00000000
        /*0020*/ 	.short	0x0002
        /*0022*/ 	.short	0x0010
        /*0024*/ 	.byte	0x00, 0xf0, 0x11, 0x00


	//----- nvinfo : EIATTR_KPARAM_INFO
	.align		4
.L_33:
        /*0028*/ 	.byte	0x04, 0x17
        /*002a*/ 	.short	(.L_35 - .L_34)
.L_34:
        /*002c*/ 	.word	0x00000000
        /*0030*/ 	.short	0x0001
        /*0032*/ 	.short	0x0008
        /*0034*/ 	.byte	0x00, 0xf5, 0x21, 0x00


	//----- nvinfo : EIATTR_KPARAM_INFO
	.align		4
.L_35:
        /*0038*/ 	.byte	0x04, 0x17
        /*003a*/ 	.short	(.L_37 - .L_36)
.L_36:
        /*003c*/ 	.word	0x00000000
        /*0040*/ 	.short	0x0000
        /*0042*/ 	.short	0x0000
        /*0044*/ 	.byte	0x00, 0xf5, 0x21, 0x00


	//----- nvinfo : EIATTR_SPARSE_MMA_MASK
	.align		4
.L_37:
        /*0048*/ 	.byte	0x03, 0x50
        /*004a*/ 	.short	0x0000


	//----- nvinfo : EIATTR_MAXREG_COUNT
	.align		4
        /*004c*/ 	.byte	0x03, 0x1b
        /*004e*/ 	.short	0x00ff


	//----- nvinfo : EIATTR_MERCURY_ISA_VERSION
	.align		4
        /*0050*/ 	.byte	0x03, 0x5f
        /*0052*/ 	.short	0x0101


	//----- nvinfo : EIATTR_VRC_CTA_INIT_COUNT
	.align		4
        /*0054*/ 	.byte	0x02, 0x4a
	.zero		1
	.zero		1


	//----- nvinfo : EIATTR_EXIT_INSTR_OFFSETS
	.align		4
        /*0058*/ 	.byte	0x04, 0x1c
        /*005a*/ 	.short	(.L_39 - .L_38)


	//   ....[0]....
.L_38:
        /*005c*/ 	.word	0x000000c0


	//   ....[1]....
        /*0060*/ 	.word	0x00000160


	//----- nvinfo : EIATTR_CBANK_PARAM_SIZE
	.align		4
.L_39:
        /*0064*/ 	.byte	0x03, 0x19
        /*0066*/ 	.short	0x0018


	//----- nvinfo : EIATTR_PARAM_CBANK
	.align		4
        /*0068*/ 	.byte	0x04, 0x0a
        /*006a*/ 	.short	(.L_41 - .L_40)
	.align		4
.L_40:
        /*006c*/ 	.word	index@(.nv.constant0._Z14transposeNaivePfPKfii)
        /*0070*/ 	.short	0x0380
        /*0072*/ 	.short	0x0018


	//----- nvinfo : EIATTR_SW_WAR
	.align		4
.L_41:
        /*0074*/ 	.byte	0x04, 0x36
        /*0076*/ 	.short	(.L_43 - .L_42)
.L_42:
        /*0078*/ 	.word	0x00000008
.L_43:


//--------------------- .nv.callgraph             --------------------------
	.section	.nv.callgraph,"",@"SHT_CUDA_CALLGRAPH"
	.align	4
	.sectionentsize	8
	.align		4
        /*0000*/ 	.word	0x00000000
	.align		4
        /*0004*/ 	.word	0xffffffff
	.align		4
        /*0008*/ 	.word	0x00000000
	.align		4
        /*000c*/ 	.word	0xfffffffe
	.align		4
        /*0010*/ 	.word	0x00000000
	.align		4
        /*0014*/ 	.word	0xfffffffd
	.align		4
        /*0018*/ 	.word	0x00000000
	.align		4
        /*001c*/ 	.word	0xfffffffc


//--------------------- .text._Z18transposeCoalescedPfPKfii --------------------------
	.section	.text._Z18transposeCoalescedPfPKfii,"ax",@progbits
	.align	128
        .global         _Z18transposeCoalescedPfPKfii
        .type           _Z18transposeCoalescedPfPKfii,@function
        .size           _Z18transposeCoalescedPfPKfii,(.L_x_2 - _Z18transposeCoalescedPfPKfii)
        .other          _Z18transposeCoalescedPfPKfii,@"STO_CUDA_ENTRY STV_DEFAULT"
_Z18transposeCoalescedPfPKfii:
.text._Z18transposeCoalescedPfPKfii:
[----:B------:R-:W-:Y:S01]  /*0000*/  LDC R1, c[0x0][0x37c] ;  /* 0x0000df00ff017b82 */ /* 0x000fe20000000800 */
[----:B------:R-:W0:Y:S07]  /*0010*/  S2R R6, SR_TID.Y ;  /* 0x0000000000067919 */ /* 0x000e2e0000002200 */
[----:B------:R-:W1:Y:S01]  /*0020*/  LDC R4, c[0x0][0x360] ;  /* 0x0000d800ff047b82 */ /* 0x000e620000000800 */
[----:B------:R-:W2:Y:S01]  /*0030*/  LDCU.64 UR8, c[0x0][0x390] ;  /* 0x00007200ff0877ac */ /* 0x000ea20008000a00 */
[----:B------:R-:W1:Y:S01]  /*0040*/  S2R R9, SR_TID.X ;  /* 0x0000000000097919 */ /* 0x000e620000002100 */
[----:B------:R-:W3:Y:S05]  /*0050*/  LDCU.64 UR4, c[0x0][0x358] ;  /* 0x00006b00ff0477ac */ /* 0x000eea0008000a00 */
[----:B------:R-:W0:Y:S08]  /*0060*/  S2UR UR7, SR_CTAID.Y ;  /* 0x00000000000779c3 */ /* 0x000e300000002600 */
[----:B------:R-:W0:Y:S08]  /*0070*/  LDC R7, c[0x0][0x364] ;  /* 0x0000d900ff077b82 */ /* 0x000e300000000800 */
[----:B------:R-:W1:Y:S01]  /*0080*/  S2UR UR6, SR_CTAID.X ;  /* 0x00000000000679c3 */ /* 0x000e620000002500 */
[----:B0-----:R-:W-:-:S05]  /*0090*/  IMAD R5, R7, UR7, R6 ;  /* 0x0000000707057c24 */ /* 0x001fca000f8e0206 */
[----:B--2---:R-:W-:Y:S01]  /*00a0*/  ISETP.GE.AND P0, PT, R5, UR9, PT ;  /* 0x0000000905007c0c */ /* 0x004fe2000bf06270 */
[----:B-1----:R-:W-:-:S05]  /*00b0*/  IMAD R0, R4, UR6, R9 ;  /* 0x0000000604007c24 */ /* 0x002fca000f8e0209 */
[----:B------:R-:W-:-:S13]  /*00c0*/  ISETP.GE.OR P0, PT, R0, UR8, P0 ;  /* 0x0000000800007c0c */ /* 0x000fda0008706670 */
[----:B------:R-:W0:Y:S01]  /*00d0*/  @!P0 LDC.64 R2, c[0x0][0x388] ;  /* 0x0000e200ff028b82 */ /* 0x000e220000000a00 */
[----:B------:R-:W-:-:S04]  /*00e0*/  @!P0 IMAD R5, R5, UR8, R0 ;  /* 0x0000000805058c24 */ /* 0x000fc8000f8e0200 */
[----:B0-----:R-:W-:-:S06]  /*00f0*/  @!P0 IMAD.WIDE R2, R5, 0x4, R2 ;  /* 0x0000000405028825 */ /* 0x001fcc00078e0202 */
[----:B---3--:R-:W2:Y:S01]  /*0100*/  @!P0 LDG.E R2, desc[UR4][R2.64] ;  /* 0x0000000402028981 */ /* 0x008ea2000c1e1900 */
[----:B------:R-:W-:Y:S01]  /*0110*/  @!P0 MOV R0, 0x400 ;  /* 0x0000040000008802 */ /* 0x000fe20000000f00 */
[----:B------:R-:W-:Y:S01]  /*0120*/  IMAD R4, R4, UR7, R9 ;  /* 0x0000000704047c24 */ /* 0x000fe2000f8e0209 */
[----:B------:R-:W0:Y:S01]  /*0130*/  @!P0 S2R R5, SR_CgaCtaId ;  /* 0x0000000000058919 */ /* 0x000e220000008800 */
[----:B------:R-:W-:-:S03]  /*0140*/  IMAD R7, R7, UR6, R6 ;  /* 0x0000000607077c24 */ /* 0x000fc6000f8e0206 */
[----:B------:R-:W-:-:S04]  /*0150*/  ISETP.GE.AND P1, PT, R4, UR9, PT ;  /* 0x0000000904007c0c */ /* 0x000fc8000bf26270 */
[----:B------:R-:W-:Y:S02]  /*0160*/  ISETP.GE.OR P1, PT, R7, UR8, P1 ;  /* 0x0000000807007c0c */ /* 0x000fe40008f26670 */
[----:B0-----:R-:W-:-:S05]  /*0170*/  @!P0 LEA R0, R5, R0, 0x18 ;  /* 0x0000000005008211 */ /* 0x001fca00078ec0ff */
[----:B------:R-:W-:-:S05]  /*0180*/  @!P0 IMAD R0, R6, 0x84, R0 ;  /* 0x0000008406008824 */ /* 0x000fca00078e0200 */
[----:B------:R-:W-:-:S05]  /*0190*/  @!P0 LEA R5, R9, R0, 0x2 ;  /* 0x0000000009058211 */ /* 0x000fca00078e10ff */
[----:B--2---:R0:W-:Y:S01]  /*01a0*/  @!P0 STS [R5], R2 ;  /* 0x0000000205008388 */ /* 0x0041e20000000800 */
[----:B------:R-:W-:Y:S06]  /*01b0*/  BAR.SYNC.DEFER_BLOCKING 0x0 ;  /* 0x0000000000007b1d */ /* 0x000fec0000010000 */
[----:B------:R-:W-:Y:S05]  /*01c0*/  @P1 EXIT ;  /* 0x000000000000194d */ /* 0x000fea0003800000 */
[----:B------:R-:W1:Y:S01]  /*01d0*/  S2R R3, SR_CgaCtaId ;  /* 0x0000000000037919 */ /* 0x000e620000008800 */
[----:B------:R-:W-:Y:S01]  /*01e0*/  MOV R0, 0x400 ;  /* 0x0000040000007802 */ /* 0x000fe20000000f00 */
[----:B------:R-:W-:-:S03]  /*01f0*/  IMAD R7, R7, UR9, R4 ;  /* 0x0000000907077c24 */ /* 0x000fc6000f8e0204 */
[----:B-1----:R-:W-:Y:S02]  /*0200*/  LEA R0, R3, R0, 0x18 ;  /* 0x0000000003007211 */ /* 0x002fe400078ec0ff */
[----:B0-----:R-:W0:Y:S03]  /*0210*/  LDC.64 R2, c[0x0][0x380] ;  /* 0x0000e000ff027b82 */ /* 0x001e260000000a00 */
[----:B------:R-:W-:-:S05]  /*0220*/  IMAD R0, R9, 0x84, R0 ;  /* 0x0000008409007824 */ /* 0x000fca00078e0200 */
[----:B------:R-:W-:-:S05]  /*0230*/  LEA R0, R6, R0, 0x2 ;  /* 0x0000000006007211 */ /* 0x000fca00078e10ff */
[----:B------:R-:W1:Y:S01]  /*0240*/  LDS R5, [R0] ;  /* 0x0000000000057984 */ /* 0x000e620000000800 */
[----:B0-----:R-:W-:-:S05]  /*0250*/  IMAD.WIDE R2, R7, 0x4, R2 ;  /* 0x0000000407027825 */ /* 0x001fca00078e0202 */
[----:B-1----:R-:W-:Y:S01]  /*0260*/  STG.E desc[UR4][R2.64], R5 ;  /* 0x0000000502007986 */ /* 0x002fe2000c101904 */
[----:B------:R-:W-:Y:S05]  /*0270*/  EXIT ;  /* 0x000000000000794d */ /* 0x000fea0003800000 */
.L_x_0:
[----:B------:R-:W-:-:S00]  /*0280*/  BRA `(.L_x_0) ;  /* 0xfffffffc00fc7947 */ /* 0x000fc0000383ffff */
[----:B------:R-:W-:-:S00]  /*0290*/  NOP ;  /* 0x0000000000007918 */ /* 0x000fc00000000000 */
        /* <DEDUP_REMOVED lines=14> */
.L_x_2:


//--------------------- .text._Z14transposeNaivePfPKfii --------------------------
	.section	.text._Z14transposeNaivePfPKfii,"ax",@progbits
	.align	128
        .global         _Z14transposeNaivePfPKfii
        .type           _Z14transposeNaivePfPKfii,@function
        .size           _Z14transposeNaivePfPKfii,(.L_x_3 - _Z14transposeNaivePfPKfii)
        .other          _Z14transposeNaivePfPKfii,@"STO_CUDA_ENTRY STV_DEFAULT"
_Z14transposeNaivePfPKfii:
.text._Z14transposeNaivePfPKfii:
[----:B------:R-:W-:Y:S01]  /*0000*/  LDC R1, c[0x0][0x37c] ;  /* 0x0000df00ff017b82 */ /* 0x000fe20000000800 */
[----:B------:R-:W0:Y:S07]  /*0010*/  S2R R2, SR_TID.Y ;  /* 0x0000000000027919 */ /* 0x000e2e0000002200 */
[----:B------:R-:W1:Y:S01]  /*0020*/  LDC R0, c[0x0][0x360] ;  /* 0x0000d800ff007b82 */ /* 0x000e620000000800 */
[----:B------:R-:W2:Y:S01]  /*0030*/  LDCU.64 UR6, c[0x0][0x390] ;  /* 0x00007200ff0677ac */ /* 0x000ea20008000a00 */
[----:B------:R-:W1:Y:S06]  /*0040*/  S2R R3, SR_TID.X ;  /* 0x0000000000037919 */ /* 0x000e6c0000002100 */
[----:B------:R-:W0:Y:S08]  /*0050*/  S2UR UR5, SR_CTAID.Y ;  /* 0x00000000000579c3 */ /* 0x000e300000002600 */
[----:B------:R-:W0:Y:S08]  /*0060*/  LDC R7, c[0x0][0x364] ;  /* 0x0000d900ff077b82 */ /* 0x000e300000000800 */
[----:B------:R-:W1:Y:S01]  /*0070*/  S2UR UR4, SR_CTAID.X ;  /* 0x00000000000479c3 */ /* 0x000e620000002500 */
[----:B0-----:R-:W-:-:S05]  /*0080*/  IMAD R7, R7, UR5, R2 ;  /* 0x0000000507077c24 */ /* 0x001fca000f8e0202 */
[----:B--2---:R-:W-:Y:S01]  /*0090*/  ISETP.GE.AND P0, PT, R7, UR7, PT ;  /* 0x0000000707007c0c */ /* 0x004fe2000bf06270 */
[----:B-1----:R-:W-:-:S05]  /*00a0*/  IMAD R0, R0, UR4, R3 ;  /* 0x0000000400007c24 */ /* 0x002fca000f8e0203 */
[----:B------:R-:W-:-:S13]  /*00b0*/  ISETP.GE.OR P0, PT, R0, UR6, P0 ;  /* 0x0000000600007c0c */ /* 0x000fda0008706670 */
[----:B------:R-:W-:Y:S05]  /*00c0*/  @P0 EXIT ;  /* 0x000000000000094d */ /* 0x000fea0003800000 */
[----:B------:R-:W0:Y:S01]  /*00d0*/  LDC.64 R2, c[0x0][0x388] ;  /* 0x0000e200ff027b82 */ /* 0x000e220000000a00 */
[----:B------:R-:W1:Y:S01]  /*00e0*/  LDCU.64 UR4, c[0x0][0x358] ;  /* 0x00006b00ff0477ac */ /* 0x000e620008000a00 */
[----:B------:R-:W-:-:S04]  /*00f0*/  IMAD R5, R7, UR6, R0 ;  /* 0x0000000607057c24 */ /* 0x000fc8000f8e0200 */
[----:B0-----:R-:W-:Y:S02]  /*0100*/  IMAD.WIDE R2, R5, 0x4, R2 ;  /* 0x0000000405027825 */ /* 0x001fe400078e0202 */
[----:B------:R-:W0:Y:S04]  /*0110*/  LDC.64 R4, c[0x0][0x380] ;  /* 0x0000e000ff047b82 */ /* 0x000e280000000a00 */
[----:B-1----:R-:W2:Y:S01]  /*0120*/  LDG.E R3, desc[UR4][R2.64] ;  /* 0x0000000402037981 */ /* 0x002ea2000c1e1900 */
[----:B------:R-:W-:-:S04]  /*0130*/  IMAD R7, R0, UR7, R7 ;  /* 0x0000000700077c24 */ /* 0x000fc8000f8e0207 */
[----:B0-----:R-:W-:-:S05]  /*0140*/  IMAD.WIDE R4, R7, 0x4, R4 ;  /* 0x0000000407047825 */ /* 0x001fca00078e0204 */
[----:B--2---:R-:W-:Y:S01]  /*0150*/  STG.E desc[UR4][R4.64], R3 ;  /* 0x0000000304007986 */ /* 0x004fe2000c101904 */
[----:B------:R-:W-:Y:S05]  /*0160*/  EXIT ;  /* 0x000000000000794d */ /* 0x000fea0003800000 */
.L_x_1:
        /* <DEDUP_REMOVED lines=9> */
.L_x_3:


//--------------------- .nv.shared._Z18transposeCoalescedPfPKfii --------------------------
	.section	.nv.shared._Z18transposeCoalescedPfPKfii,"aw",@nobits
	.sectionflags	@""
	.align	4
.nv.shared._Z18transposeCoalescedPfPKfii:
	.zero		5248


//--------------------- .nv.shared.reserved.0     --------------------------
	.section	.nv.shared.reserved.0,"aw",@nobits
	.weak		__nv_reservedSMEM_offset_0_alias
	.size		__nv_reservedSMEM_offset_0_alias, 0, 64
	.other		__nv_reservedSMEM_offset_0_alias,@"STO_CUDA_RESERVED_SHARED STV_DEFAULT"
__nv_reservedSMEM_offset_0_alias:
	.zero		0
	.zero		64


//--------------------- .nv.constant0._Z18transposeCoalescedPfPKfii --------------------------
	.section	.nv.constant0._Z18transposeCoalescedPfPKfii,"a",@progbits
	.sectionflags	@""
	.align	4
.nv.constant0._Z18transposeCoalescedPfPKfii:
	.zero		920


//--------------------- .nv.constant0._Z14transposeNaivePfPKfii --------------------------
	.section	.nv.constant0._Z14transposeNaivePfPKfii,"a",@progbits
	.sectionflags	@""
	.align	4
.nv.constant0._Z14transposeNaivePfPKfii:
	.zero		920


//--------------------- SYMBOLS --------------------------

	.type		.nv.reservedSmem.offset0,@object
	.size		.nv.reservedSmem.offset0,0x4
	.type		.nv.reservedSmem.cap,@object
	.size		.nv.reservedSmem.cap,0x4
